//
// Generated by NVIDIA NVVM Compiler
//
// Compiler Build ID: CL-36424714
// Cuda compilation tools, release 13.0, V13.0.88
// Based on NVVM 20.0.0
//

.version 9.0
.target sm_100
.address_size 64

	// .globl	_Z22FibonacciNumbersKernelPj
.func  (.param .b64 func_retval0) __internal_accurate_pow
(
	.param .b64 __internal_accurate_pow_param_0
)
;

.visible .entry _Z22FibonacciNumbersKernelPj(
	.param .u64 .ptr .align 1 _Z22FibonacciNumbersKernelPj_param_0
)
{
	.reg .pred 	%p<4>;
	.reg .b32 	%r<11>;
	.reg .b64 	%rd<8>;
	.reg .b64 	%fd<14>;

	ld.param.u64 	%rd1, [_Z22FibonacciNumbersKernelPj_param_0];
	cvta.to.global.u64 	%rd2, %rd1;
	mov.u32 	%r1, %ctaid.x;
	mov.u32 	%r2, %ntid.x;
	mov.u32 	%r3, %tid.x;
	mad.lo.s32 	%r4, %r1, %r2, %r3;
	cvt.rn.f64.u32 	%fd1, %r4;
	mov.f64 	%fd2, 0d3FF9E3779B97F4A8;
	{
	.reg .b32 %temp; 
	mov.b64 	{%temp, %r5}, %fd2;
	}
	{
	.reg .b32 %temp; 
	mov.b64 	{%temp, %r6}, %fd1;
	}
	shr.u32 	%r7, %r6, 20;
	and.b32  	%r8, %r7, 2047;
	add.s32 	%r9, %r8, -1012;
	mov.b64 	%rd3, %fd1;
	shl.b64 	%rd4, %rd3, %r9;
	setp.eq.s64 	%p1, %rd4, -9223372036854775808;
	{ // callseq 0, 0
	.param .b64 param0;
	st.param.f64 	[param0], %fd1;
	.param .b64 retval0;
	call.uni (retval0), 
	__internal_accurate_pow, 
	(
	param0
	);
	ld.param.f64 	%fd3, [retval0];
	} // callseq 0
	setp.lt.s32 	%p2, %r5, 0;
	neg.f64 	%fd5, %fd3;
	selp.f64 	%fd6, %fd5, %fd3, %p1;
	selp.f64 	%fd7, %fd6, %fd3, %p2;
	setp.eq.s32 	%p3, %r4, 0;
	div.rn.f64 	%fd8, %fd7, 0d4001E3779B97F4A8;
	selp.f64 	%fd9, 0d3FDC9F25C5BFEDD9, %fd8, %p3;
	mov.f64 	%fd10, 0d3FE0000000000000;
	copysign.f64 	%fd11, %fd9, %fd10;
	add.rz.f64 	%fd12, %fd9, %fd11;
	cvt.rzi.f64.f64 	%fd13, %fd12;
	cvt.rzi.u32.f64 	%r10, %fd13;
	mul.wide.u32 	%rd6, %r4, 4;
	add.s64 	%rd7, %rd2, %rd6;
	st.global.u32 	[%rd7], %r10;
	ret;

}
.func  (.param .b64 func_retval0) __internal_accurate_pow(
	.param .b64 __internal_accurate_pow_param_0
)
{
	.reg .pred 	%p<8>;
	.reg .b32 	%r<46>;
	.reg .b32 	%f<3>;
	.reg .b64 	%fd<109>;

	ld.param.f64 	%fd10, [__internal_accurate_pow_param_0];
	mov.f64 	%fd11, 0d3FF9E3779B97F4A8;
	{
	.reg .b32 %temp; 
	mov.b64 	{%temp, %r8}, %fd11;
	}
	{
	.reg .b32 %temp; 
	mov.b64 	{%r9, %temp}, %fd11;
	}
	shr.u32 	%r10, %r8, 20;
	setp.lt.u32 	%p1, %r8, 1048576;
	mov.f64 	%fd12, 0d4359E3779B97F4A8;
	{
	.reg .b32 %temp; 
	mov.b64 	{%temp, %r11}, %fd12;
	}
	{
	.reg .b32 %temp; 
	mov.b64 	{%r12, %temp}, %fd12;
	}
	shr.u32 	%r13, %r11, 20;
	add.s32 	%r14, %r13, -54;
	selp.b32 	%r15, %r12, %r9, %p1;
	selp.b32 	%r16, %r11, %r8, %p1;
	selp.b32 	%r1, %r14, %r10, %p1;
	add.s32 	%r45, %r1, -1023;
	and.b32  	%r17, %r16, -2146435073;
	or.b32  	%r18, %r17, 1072693248;
	mov.b64 	%fd107, {%r15, %r18};
	setp.lt.u32 	%p2, %r18, 1073127583;
	@%p2 bra 	$L__BB1_2;
	{
	.reg .b32 %temp; 
	mov.b64 	{%r19, %temp}, %fd107;
	}
	{
	.reg .b32 %temp; 
	mov.b64 	{%temp, %r20}, %fd107;
	}
	add.s32 	%r21, %r20, -1048576;
	mov.b64 	%fd107, {%r19, %r21};
	add.s32 	%r45, %r1, -1022;
$L__BB1_2:
	add.f64 	%fd13, %fd107, 0dBFF0000000000000;
	add.f64 	%fd14, %fd107, 0d3FF0000000000000;
	rcp.approx.ftz.f64 	%fd15, %fd14;
	neg.f64 	%fd16, %fd14;
	fma.rn.f64 	%fd17, %fd16, %fd15, 0d3FF0000000000000;
	fma.rn.f64 	%fd18, %fd17, %fd17, %fd17;
	fma.rn.f64 	%fd19, %fd18, %fd15, %fd15;
	mul.f64 	%fd20, %fd13, %fd19;
	fma.rn.f64 	%fd21, %fd13, %fd19, %fd20;
	mul.f64 	%fd22, %fd21, %fd21;
	fma.rn.f64 	%fd23, %fd22, 0d3EB0F5FF7D2CAFE2, 0d3ED0F5D241AD3B5A;
	fma.rn.f64 	%fd24, %fd23, %fd22, 0d3EF3B20A75488A3F;
	fma.rn.f64 	%fd25, %fd24, %fd22, 0d3F1745CDE4FAECD5;
	fma.rn.f64 	%fd26, %fd25, %fd22, 0d3F3C71C7258A578B;
	fma.rn.f64 	%fd27, %fd26, %fd22, 0d3F6249249242B910;
	fma.rn.f64 	%fd28, %fd27, %fd22, 0d3F89999999999DFB;
	sub.f64 	%fd29, %fd13, %fd21;
	add.f64 	%fd30, %fd29, %fd29;
	neg.f64 	%fd31, %fd21;
	fma.rn.f64 	%fd32, %fd31, %fd13, %fd30;
	mul.f64 	%fd33, %fd19, %fd32;
	fma.rn.f64 	%fd34, %fd22, %fd28, 0d3FB5555555555555;
	mov.f64 	%fd35, 0d3FB5555555555555;
	sub.f64 	%fd36, %fd35, %fd34;
	fma.rn.f64 	%fd37, %fd22, %fd28, %fd36;
	add.f64 	%fd38, %fd37, 0dBC46A4CB00B9E7B0;
	add.f64 	%fd39, %fd34, %fd38;
	sub.f64 	%fd40, %fd34, %fd39;
	add.f64 	%fd41, %fd38, %fd40;
	mul.rn.f64 	%fd42, %fd21, %fd21;
	neg.f64 	%fd43, %fd42;
	fma.rn.f64 	%fd44, %fd21, %fd21, %fd43;
	{
	.reg .b32 %temp; 
	mov.b64 	{%r22, %temp}, %fd33;
	}
	{
	.reg .b32 %temp; 
	mov.b64 	{%temp, %r23}, %fd33;
	}
	add.s32 	%r24, %r23, 1048576;
	mov.b64 	%fd45, {%r22, %r24};
	fma.rn.f64 	%fd46, %fd21, %fd45, %fd44;
	mul.rn.f64 	%fd47, %fd42, %fd21;
	neg.f64 	%fd48, %fd47;
	fma.rn.f64 	%fd49, %fd42, %fd21, %fd48;
	fma.rn.f64 	%fd50, %fd42, %fd33, %fd49;
	fma.rn.f64 	%fd51, %fd46, %fd21, %fd50;
	mul.rn.f64 	%fd52, %fd39, %fd47;
	neg.f64 	%fd53, %fd52;
	fma.rn.f64 	%fd54, %fd39, %fd47, %fd53;
	fma.rn.f64 	%fd55, %fd39, %fd51, %fd54;
	fma.rn.f64 	%fd56, %fd41, %fd47, %fd55;
	add.f64 	%fd57, %fd52, %fd56;
	sub.f64 	%fd58, %fd52, %fd57;
	add.f64 	%fd59, %fd56, %fd58;
	add.f64 	%fd60, %fd21, %fd57;
	sub.f64 	%fd61, %fd21, %fd60;
	add.f64 	%fd62, %fd57, %fd61;
	add.f64 	%fd63, %fd59, %fd62;
	add.f64 	%fd64, %fd33, %fd63;
	add.f64 	%fd65, %fd60, %fd64;
	sub.f64 	%fd66, %fd60, %fd65;
	add.f64 	%fd67, %fd64, %fd66;
	xor.b32  	%r25, %r45, -2147483648;
	mov.b32 	%r26, 1127219200;
	mov.b64 	%fd68, {%r25, %r26};
	mov.b32 	%r27, -2147483648;
	mov.b64 	%fd69, {%r27, %r26};
	sub.f64 	%fd70, %fd68, %fd69;
	fma.rn.f64 	%fd71, %fd70, 0d3FE62E42FEFA39EF, %fd65;
	fma.rn.f64 	%fd72, %fd70, 0dBFE62E42FEFA39EF, %fd71;
	sub.f64 	%fd73, %fd72, %fd65;
	sub.f64 	%fd74, %fd67, %fd73;
	fma.rn.f64 	%fd75, %fd70, 0d3C7ABC9E3B39803F, %fd74;
	add.f64 	%fd76, %fd71, %fd75;
	sub.f64 	%fd77, %fd71, %fd76;
	add.f64 	%fd78, %fd75, %fd77;
	{
	.reg .b32 %temp; 
	mov.b64 	{%temp, %r28}, %fd10;
	}
	{
	.reg .b32 %temp; 
	mov.b64 	{%r29, %temp}, %fd10;
	}
	shl.b32 	%r30, %r28, 1;
	setp.gt.u32 	%p3, %r30, -33554433;
	and.b32  	%r31, %r28, -15728641;
	selp.b32 	%r32, %r31, %r28, %p3;
	mov.b64 	%fd79, {%r29, %r32};
	mul.rn.f64 	%fd80, %fd76, %fd79;
	neg.f64 	%fd81, %fd80;
	fma.rn.f64 	%fd82, %fd76, %fd79, %fd81;
	fma.rn.f64 	%fd83, %fd78, %fd79, %fd82;
	add.f64 	%fd4, %fd80, %fd83;
	sub.f64 	%fd84, %fd80, %fd4;
	add.f64 	%fd5, %fd83, %fd84;
	fma.rn.f64 	%fd85, %fd4, 0d3FF71547652B82FE, 0d4338000000000000;
	{
	.reg .b32 %temp; 
	mov.b64 	{%r5, %temp}, %fd85;
	}
	mov.f64 	%fd86, 0dC338000000000000;
	add.rn.f64 	%fd87, %fd85, %fd86;
	fma.rn.f64 	%fd88, %fd87, 0dBFE62E42FEFA39EF, %fd4;
	fma.rn.f64 	%fd89, %fd87, 0dBC7ABC9E3B39803F, %fd88;
	fma.rn.f64 	%fd90, %fd89, 0d3E5ADE1569CE2BDF, 0d3E928AF3FCA213EA;
	fma.rn.f64 	%fd91, %fd90, %fd89, 0d3EC71DEE62401315;
	fma.rn.f64 	%fd92, %fd91, %fd89, 0d3EFA01997C89EB71;
	fma.rn.f64 	%fd93, %fd92, %fd89, 0d3F2A01A014761F65;
	fma.rn.f64 	%fd94, %fd93, %fd89, 0d3F56C16C1852B7AF;
	fma.rn.f64 	%fd95, %fd94, %fd89, 0d3F81111111122322;
	fma.rn.f64 	%fd96, %fd95, %fd89, 0d3FA55555555502A1;
	fma.rn.f64 	%fd97, %fd96, %fd89, 0d3FC5555555555511;
	fma.rn.f64 	%fd98, %fd97, %fd89, 0d3FE000000000000B;
	fma.rn.f64 	%fd99, %fd98, %fd89, 0d3FF0000000000000;
	fma.rn.f64 	%fd100, %fd99, %fd89, 0d3FF0000000000000;
	{
	.reg .b32 %temp; 
	mov.b64 	{%r6, %temp}, %fd100;
	}
	{
	.reg .b32 %temp; 
	mov.b64 	{%temp, %r7}, %fd100;
	}
	shl.b32 	%r33, %r5, 20;
	add.s32 	%r34, %r33, %r7;
	mov.b64 	%fd108, {%r6, %r34};
	{
	.reg .b32 %temp; 
	mov.b64 	{%temp, %r35}, %fd4;
	}
	mov.b32 	%f2, %r35;
	abs.f32 	%f1, %f2;
	setp.lt.f32 	%p4, %f1, 0f4086232B;
	@%p4 bra 	$L__BB1_5;
	setp.lt.f64 	%p5, %fd4, 0d0000000000000000;
	add.f64 	%fd101, %fd4, 0d7FF0000000000000;
	selp.f64 	%fd108, 0d0000000000000000, %fd101, %p5;
	setp.geu.f32 	%p6, %f1, 0f40874800;
	@%p6 bra 	$L__BB1_5;
	shr.u32 	%r36, %r5, 31;
	add.s32 	%r37, %r5, %r36;
	shr.s32 	%r38, %r37, 1;
	shl.b32 	%r39, %r38, 20;
	add.s32 	%r40, %r7, %r39;
	mov.b64 	%fd102, {%r6, %r40};
	sub.s32 	%r41, %r5, %r38;
	shl.b32 	%r42, %r41, 20;
	add.s32 	%r43, %r42, 1072693248;
	mov.b32 	%r44, 0;
	mov.b64 	%fd103, {%r44, %r43};
	mul.f64 	%fd108, %fd103, %fd102;
$L__BB1_5:
	abs.f64 	%fd104, %fd108;
	setp.eq.f64 	%p7, %fd104, 0d7FF0000000000000;
	fma.rn.f64 	%fd105, %fd108, %fd5, %fd108;
	selp.f64 	%fd106, %fd108, %fd105, %p7;
	st.param.f64 	[func_retval0], %fd106;
	ret;

}


// ===== COMPILED SASS (sm_100) =====

	.target	sm_100

	.elftype	@"ET_EXEC"


//--------------------- .note.nv.tkinfo           --------------------------
	.section	.note.nv.tkinfo,"",@"SHT_NOTE"
	.sectionflags	@"SHF_NOTE_NV_TKINFO"
	.tkinfo
        /*0018*/ 	.word	0x00000002
        /*0030*/ 	.string	""
        /*0030*/ 	.string	"ptxas"
        /*0030*/ 	.string	"Cuda compilation tools, release 13.0, V13.0.88"
        /*0030*/ 	.string	"Build cuda_13.0.r13.0/compiler.36424714_0"
        /*0030*/ 	.string	"-arch sm_100 -m 64 "



//--------------------- .note.nv.cuinfo           --------------------------
	.section	.note.nv.cuinfo,"",@"SHT_NOTE"
	.sectionflags	@"SHF_NOTE_NV_CUINFO"
        /*0018*/ 	.short	0x0002
        /*001a*/ 	.short	0x0064
        /*001c*/ 	.short	0x0082
	.zero		2


//--------------------- .nv.info                  --------------------------
	.section	.nv.info,"",@"SHT_CUDA_INFO"
	.align	4


	//----- nvinfo : EIATTR_REGCOUNT
	.align		4
        /*0000*/ 	.byte	0x04, 0x2f
        /*0002*/ 	.short	(.L_1 - .L_0)
	.align		4
.L_0:
        /*0004*/ 	.word	index@(_Z22FibonacciNumbersKernelPj)
        /*0008*/ 	.word	0x0000001c


	//----- nvinfo : EIATTR_FRAME_SIZE
	.align		4
.L_1:
        /*000c*/ 	.byte	0x04, 0x11
        /*000e*/ 	.short	(.L_3 - .L_2)
	.align		4
.L_2:
        /*0010*/ 	.word	index@($_Z22FibonacciNumbersKernelPj$__internal_accurate_pow)
        /*0014*/ 	.word	0x00000000


	//----- nvinfo : EIATTR_FRAME_SIZE
	.align		4
.L_3:
        /*0018*/ 	.byte	0x04, 0x11
        /*001a*/ 	.short	(.L_5 - .L_4)
	.align		4
.L_4:
        /*001c*/ 	.word	index@($__internal_0_$__cuda_sm20_div_rn_f64_full)
        /*0020*/ 	.word	0x00000000


	//----- nvinfo : EIATTR_FRAME_SIZE
	.align		4
.L_5:
        /*0024*/ 	.byte	0x04, 0x11
        /*0026*/ 	.short	(.L_7 - .L_6)
	.align		4
.L_6:
        /*0028*/ 	.word	index@(_Z22FibonacciNumbersKernelPj)
        /*002c*/ 	.word	0x00000000


	//----- nvinfo : EIATTR_MIN_STACK_SIZE
	.align		4
.L_7:
        /*0030*/ 	.byte	0x04, 0x12
        /*0032*/ 	.short	(.L_9 - .L_8)
	.align		4
.L_8:
        /*0034*/ 	.word	index@(_Z22FibonacciNumbersKernelPj)
        /*0038*/ 	.word	0x00000000
.L_9:


//--------------------- .nv.compat                --------------------------
	.section	.nv.compat,"",@"SHT_CUDA_COMPAT_INFO"
	.align	4
        /*0000*/ 	.byte	0x02, 0x09, 0x00, 0x00, 0x02, 0x02, 0x01, 0x00, 0x02, 0x05, 0x05, 0x00, 0x03, 0x07, 0x01, 0x01
        /*0010*/ 	.byte	0x02, 0x03, 0x00, 0x00, 0x02, 0x06, 0x01, 0x00, 0x04, 0x0b, 0x08, 0x00, 0x01, 0x00, 0x00, 0x00
        /*0020*/ 	.byte	0x00, 0x00, 0x00, 0x00


//--------------------- .nv.info._Z22FibonacciNumbersKernelPj --------------------------
	.section	.nv.info._Z22FibonacciNumbersKernelPj,"",@"SHT_CUDA_INFO"
	.sectionflags	@""
	.align	4


	//----- nvinfo : EIATTR_CUDA_API_VERSION
	.align		4
        /*0000*/ 	.byte	0x04, 0x37
        /*0002*/ 	.short	(.L_11 - .L_10)
.L_10:
        /*0004*/ 	.word	0x00000082


	//----- nvinfo : EIATTR_KPARAM_INFO
	.align		4
.L_11:
        /*0008*/ 	.byte	0x04, 0x17
        /*000a*/ 	.short	(.L_13 - .L_12)
.L_12:
        /*000c*/ 	.word	0x00000000
        /*0010*/ 	.short	0x0000
        /*0012*/ 	.short	0x0000
        /*0014*/ 	.byte	0x00, 0xf5, 0x21, 0x00


	//----- nvinfo : EIATTR_SPARSE_MMA_MASK
	.align		4
.L_13:
        /*0018*/ 	.byte	0x03, 0x50
        /*001a*/ 	.short	0x0000


	//----- nvinfo : EIATTR_MAXREG_COUNT
	.align		4
        /*001c*/ 	.byte	0x03, 0x1b
        /*001e*/ 	.short	0x00ff


	//----- nvinfo : EIATTR_MERCURY_ISA_VERSION
	.align		4
        /*0020*/ 	.byte	0x03, 0x5f
        /*0022*/ 	.short	0x0101


	//----- nvinfo : EIATTR_VRC_CTA_INIT_COUNT
	.align		4
        /*0024*/ 	.byte	0x02, 0x4a
	.zero		1
	.zero		1


	//----- nvinfo : EIATTR_EXIT_INSTR_OFFSETS
	.align		4
        /*0028*/ 	.byte	0x04, 0x1c
        /*002a*/ 	.short	(.L_15 - .L_14)


	//   ....[0]....
.L_14:
        /*002c*/ 	.word	0x000002a0


	//----- nvinfo : EIATTR_CRS_STACK_SIZE
	.align		4
.L_15:
        /*0030*/ 	.byte	0x04, 0x1e
        /*0032*/ 	.short	(.L_17 - .L_16)
.L_16:
        /*0034*/ 	.word	0x00000000


	//----- nvinfo : EIATTR_CBANK_PARAM_SIZE
	.align		4
.L_17:
        /*0038*/ 	.byte	0x03, 0x19
        /*003a*/ 	.short	0x0008


	//----- nvinfo : EIATTR_PARAM_CBANK
	.align		4
        /*003c*/ 	.byte	0x04, 0x0a
        /*003e*/ 	.short	(.L_19 - .L_18)
	.align		4
.L_18:
        /*0040*/ 	.word	index@(.nv.constant0._Z22FibonacciNumbersKernelPj)
        /*0044*/ 	.short	0x0380
        /*0046*/ 	.short	0x0008


	//----- nvinfo : EIATTR_SW_WAR
	.align		4
.L_19:
        /*0048*/ 	.byte	0x04, 0x36
        /*004a*/ 	.short	(.L_21 - .L_20)
.L_20:
        /*004c*/ 	.word	0x00000008
.L_21:


//--------------------- .nv.callgraph             --------------------------
	.section	.nv.callgraph,"",@"SHT_CUDA_CALLGRAPH"
	.align	4
	.sectionentsize	8
	.align		4
        /*0000*/ 	.word	0x00000000
	.align		4
        /*0004*/ 	.word	0xffffffff
	.align		4
        /*0008*/ 	.word	0x00000000
	.align		4
        /*000c*/ 	.word	0xfffffffe
	.align		4
        /*0010*/ 	.word	0x00000000
	.align		4
        /*0014*/ 	.word	0xfffffffd
	.align		4
        /*0018*/ 	.word	0x00000000
	.align		4
        /*001c*/ 	.word	0xfffffffc


//--------------------- .text._Z22FibonacciNumbersKernelPj --------------------------
	.section	.text._Z22FibonacciNumbersKernelPj,"ax",@progbits
	.align	128
        .global         _Z22FibonacciNumbersKernelPj
        .type           _Z22FibonacciNumbersKernelPj,@function
        .size           _Z22FibonacciNumbersKernelPj,(.L_x_10 - _Z22FibonacciNumbersKernelPj)
        .other          _Z22FibonacciNumbersKernelPj,@"STO_CUDA_ENTRY STV_DEFAULT"
_Z22FibonacciNumbersKernelPj:
.text._Z22FibonacciNumbersKernelPj:
[----:B------:R-:W-:Y:S01]  /*0000*/  LDC R1, c[0x0][0x37c] ;  /* 0x0000df00ff017b82 */ /* 0x000fe20000000800 */
[----:B------:R-:W0:Y:S07]  /*0010*/  S2R R3, SR_TID.X ;  /* 0x0000000000037919 */ /* 0x000e2e0000002100 */
[----:B------:R-:W0:Y:S01]  /*0020*/  S2UR UR4, SR_CTAID.X ;  /* 0x00000000000479c3 */ /* 0x000e220000002500 */
[----:B------:R-:W-:Y:S01]  /*0030*/  BSSY.RECONVERGENT B0, `(.L_x_0) ;  /* 0x0000006000007945 */ /* 0x000fe20003800200 */
[----:B------:R-:W-:-:S06]  /*0040*/  MOV R4, 0x90 ;  /* 0x0000009000047802 */ /* 0x000fcc0000000f00 */
[----:B------:R-:W0:Y:S02]  /*0050*/  LDC R0, c[0x0][0x360] ;  /* 0x0000d800ff007b82 */ /* 0x000e240000000800 */
[----:B0-----:R-:W-:-:S04]  /*0060*/  IMAD R0, R0, UR4, R3 ;  /* 0x0000000400007c24 */ /* 0x001fc8000f8e0203 */
[----:B------:R0:W1:Y:S03]  /*0070*/  I2F.F64.U32 R2, R0 ;  /* 0x0000000000027312 */ /* 0x0000660000201800 */
[----:B01----:R-:W-:Y:S05]  /*0080*/  CALL.REL.NOINC `($_Z22FibonacciNumbersKernelPj$__internal_accurate_pow) ;  /* 0x0000000400d07944 */ /* 0x003fea0003c00000 */
[----:B------:R-:W-:Y:S05]  /*0090*/  BSYNC.RECONVERGENT B0 ;  /* 0x0000000000007941 */ /* 0x000fea0003800200 */
.L_x_0:
[----:B------:R-:W0:Y:S01]  /*00a0*/  MUFU.RCP64H R3, 2.2360668182373046875 ;  /* 0x4001e37700037908 */ /* 0x000e220000001800 */
[----:B------:R-:W-:Y:S01]  /*00b0*/  IMAD.MOV.U32 R6, RZ, RZ, -0x64680b58 ;  /* 0x9b97f4a8ff067424 */ /* 0x000fe200078e00ff */
[----:B------:R-:W-:Y:S01]  /*00c0*/  FSETP.GEU.AND P2, PT, |R13|, 6.5827683646048100446e-37, PT ;  /* 0x036000000d00780b */ /* 0x000fe20003f4e200 */
[----:B------:R-:W-:Y:S01]  /*00d0*/  IMAD.MOV.U32 R7, RZ, RZ, 0x4001e377 ;  /* 0x4001e377ff077424 */ /* 0x000fe200078e00ff */
[----:B------:R-:W1:Y:S01]  /*00e0*/  LDCU.64 UR4, c[0x0][0x358] ;  /* 0x00006b00ff0477ac */ /* 0x000e620008000a00 */
[----:B------:R-:W-:Y:S01]  /*00f0*/  IMAD.MOV.U32 R2, RZ, RZ, 0x1 ;  /* 0x00000001ff027424 */ /* 0x000fe200078e00ff */
[----:B------:R-:W-:Y:S01]  /*0100*/  BSSY.RECONVERGENT B0, `(.L_x_1) ;  /* 0x000000f000007945 */ /* 0x000fe20003800200 */
[----:B------:R-:W-:-:S04]  /*0110*/  ISETP.NE.AND P1, PT, R0, RZ, PT ;  /* 0x000000ff0000720c */ /* 0x000fc80003f25270 */
[----:B0-----:R-:W-:-:S08]  /*0120*/  DFMA R4, R2, -R6, 1 ;  /* 0x3ff000000204742b */ /* 0x001fd00000000806 */
[----:B------:R-:W-:-:S08]  /*0130*/  DFMA R4, R4, R4, R4 ;  /* 0x000000040404722b */ /* 0x000fd00000000004 */
[----:B------:R-:W-:-:S08]  /*0140*/  DFMA R4, R2, R4, R2 ;  /* 0x000000040204722b */ /* 0x000fd00000000002 */
[----:B------:R-:W-:-:S08]  /*0150*/  DFMA R2, R4, -R6, 1 ;  /* 0x3ff000000402742b */ /* 0x000fd00000000806 */
[----:B------:R-:W-:-:S08]  /*0160*/  DFMA R2, R4, R2, R4 ;  /* 0x000000020402722b */ /* 0x000fd00000000004 */
[----:B------:R-:W-:-:S08]  /*0170*/  DMUL R4, R12, R2 ;  /* 0x000000020c047228 */ /* 0x000fd00000000000 */
[----:B------:R-:W-:-:S08]  /*0180*/  DFMA R6, R4, -R6, R12 ;  /* 0x800000060406722b */ /* 0x000fd0000000000c */
[----:B------:R-:W-:-:S10]  /*0190*/  DFMA R2, R2, R6, R4 ;  /* 0x000000060202722b */ /* 0x000fd40000000004 */
[----:B------:R-:W-:-:S05]  /*01a0*/  FFMA R4, RZ, 2.0295083522796630859, R3 ;  /* 0x4001e377ff047823 */ /* 0x000fca0000000003 */
[----:B------:R-:W-:-:S13]  /*01b0*/  FSETP.GT.AND P0, PT, |R4|, 1.469367938527859385e-39, PT ;  /* 0x001000000400780b */ /* 0x000fda0003f04200 */
[----:B-1----:R-:W-:Y:S05]  /*01c0*/  @P0 BRA P2, `(.L_x_2) ;  /* 0x0000000000080947 */ /* 0x002fea0001000000 */
[----:B------:R-:W-:-:S07]  /*01d0*/  MOV R6, 0x1f0 ;  /* 0x000001f000067802 */ /* 0x000fce0000000f00 */
[----:B------:R-:W-:Y:S05]  /*01e0*/  CALL.REL.NOINC `($__internal_0_$__cuda_sm20_div_rn_f64_full) ;  /* 0x0000000000307944 */ /* 0x000fea0003c00000 */
.L_x_2:
[----:B------:R-:W-:Y:S05]  /*01f0*/  BSYNC.RECONVERGENT B0 ;  /* 0x0000000000007941 */ /* 0x000fea0003800200 */
.L_x_1:
[----:B------:R-:W-:Y:S01]  /*0200*/  FSEL R5, R3, 1.7236067056655883789, P1 ;  /* 0x3fdc9f2503057808 */ /* 0x000fe20000800000 */
[----:B------:R-:W-:Y:S01]  /*0210*/  IMAD.MOV.U32 R3, RZ, RZ, 0x3fe00000 ;  /* 0x3fe00000ff037424 */ /* 0x000fe200078e00ff */
[----:B------:R-:W-:Y:S01]  /*0220*/  FSEL R4, R2, -6141.73095703125, P1 ;  /* 0xc5bfedd902047808 */ /* 0x000fe20000800000 */
[----:B------:R-:W-:Y:S01]  /*0230*/  IMAD.MOV.U32 R2, RZ, RZ, RZ ;  /* 0x000000ffff027224 */ /* 0x000fe200078e00ff */
[----:B------:R-:W0:Y:S02]  /*0240*/  LDC.64 R6, c[0x0][0x380] ;  /* 0x0000e000ff067b82 */ /* 0x000e240000000a00 */
[----:B------:R-:W-:-:S06]  /*0250*/  LOP3.LUT R3, R3, 0x80000000, R5, 0xb8, !PT ;  /* 0x8000000003037812 */ /* 0x000fcc00078eb805 */
[----:B------:R-:W-:-:S10]  /*0260*/  DADD.RZ R2, R2, R4 ;  /* 0x0000000002027229 */ /* 0x000fd4000000c004 */
[----:B------:R-:W1:Y:S01]  /*0270*/  F2I.U32.F64.TRUNC R3, R2 ;  /* 0x0000000200037311 */ /* 0x000e62000030d000 */
[----:B0-----:R-:W-:-:S05]  /*0280*/  IMAD.WIDE.U32 R4, R0, 0x4, R6 ;  /* 0x0000000400047825 */ /* 0x001fca00078e0006 */
[----:B-1----:R-:W-:Y:S01]  /*0290*/  STG.E desc[UR4][R4.64], R3 ;  /* 0x0000000304007986 */ /* 0x002fe2000c101904 */
[----:B------:R-:W-:Y:S05]  /*02a0*/  EXIT ;  /* 0x000000000000794d */ /* 0x000fea0003800000 */
        .weak           $__internal_0_$__cuda_sm20_div_rn_f64_full
        .type           $__internal_0_$__cuda_sm20_div_rn_f64_full,@function
        .size           $__internal_0_$__cuda_sm20_div_rn_f64_full,($_Z22FibonacciNumbersKernelPj$__internal_accurate_pow - $__internal_0_$__cuda_sm20_div_rn_f64_full)
$__internal_0_$__cuda_sm20_div_rn_f64_full:
[----:B------:R-:W-:Y:S01]  /*02b0*/  IMAD.MOV.U32 R3, RZ, RZ, 0x3ff1e377 ;  /* 0x3ff1e377ff037424 */ /* 0x000fe200078e00ff */
[----:B------:R-:W-:Y:S01]  /*02c0*/  MOV R4, R12 ;  /* 0x0000000c00047202 */ /* 0x000fe20000000f00 */
[----:B------:R-:W-:Y:S01]  /*02d0*/  IMAD.MOV.U32 R2, RZ, RZ, -0x64680b58 ;  /* 0x9b97f4a8ff027424 */ /* 0x000fe200078e00ff */
[----:B------:R-:W-:Y:S01]  /*02e0*/  BSSY.RECONVERGENT B1, `(.L_x_3) ;  /* 0x000004a000017945 */ /* 0x000fe20003800200 */
[----:B------:R-:W0:Y:S01]  /*02f0*/  MUFU.RCP64H R9, R3 ;  /* 0x0000000300097308 */ /* 0x000e220000001800 */
[----:B------:R-:W-:Y:S02]  /*0300*/  IMAD.MOV.U32 R8, RZ, RZ, 0x1 ;  /* 0x00000001ff087424 */ /* 0x000fe400078e00ff */
[----:B------:R-:W-:Y:S02]  /*0310*/  IMAD.MOV.U32 R5, RZ, RZ, R13 ;  /* 0x000000ffff057224 */ /* 0x000fe400078e000d */
[----:B------:R-:W-:Y:S02]  /*0320*/  IMAD.MOV.U32 R13, RZ, RZ, 0x1ca00000 ;  /* 0x1ca00000ff0d7424 */ /* 0x000fe400078e00ff */
[----:B------:R-:W-:Y:S01]  /*0330*/  IMAD.MOV.U32 R19, RZ, RZ, 0x40000000 ;  /* 0x40000000ff137424 */ /* 0x000fe200078e00ff */
[----:B------:R-:W-:-:S02]  /*0340*/  FSETP.GEU.AND P2, PT, |R5|, 1.469367938527859385e-39, PT ;  /* 0x001000000500780b */ /* 0x000fc40003f4e200 */
[----:B------:R-:W-:Y:S02]  /*0350*/  LOP3.LUT R7, R5, 0x7ff00000, RZ, 0xc0, !PT ;  /* 0x7ff0000005077812 */ /* 0x000fe400078ec0ff */
[----:B------:R-:W-:Y:S02]  /*0360*/  IADD3 R20, PT, PT, R19, -0x1, RZ ;  /* 0xffffffff13147810 */ /* 0x000fe40007ffe0ff */
[----:B------:R-:W-:Y:S01]  /*0370*/  ISETP.GE.U32.AND P0, PT, R7, 0x40000000, PT ;  /* 0x400000000700780c */ /* 0x000fe20003f06070 */
[----:B------:R-:W-:Y:S01]  /*0380*/  IMAD.MOV.U32 R18, RZ, RZ, R7 ;  /* 0x000000ffff127224 */ /* 0x000fe200078e0007 */
[----:B0-----:R-:W-:Y:S02]  /*0390*/  DFMA R10, R8, -R2, 1 ;  /* 0x3ff00000080a742b */ /* 0x001fe40000000802 */
[----:B------:R-:W-:-:S06]  /*03a0*/  SEL R13, R13, 0x63400000, !P0 ;  /* 0x634000000d0d7807 */ /* 0x000fcc0004000000 */
[----:B------:R-:W-:-:S08]  /*03b0*/  DFMA R10, R10, R10, R10 ;  /* 0x0000000a0a0a722b */ /* 0x000fd0000000000a */
[----:B------:R-:W-:Y:S01]  /*03c0*/  DFMA R14, R8, R10, R8 ;  /* 0x0000000a080e722b */ /* 0x000fe20000000008 */
[C-C-:B------:R-:W-:Y:S01]  /*03d0*/  @!P2 LOP3.LUT R10, R13.reuse, 0x80000000, R5.reuse, 0xf8, !PT ;  /* 0x800000000d0aa812 */ /* 0x140fe200078ef805 */
[----:B------:R-:W-:Y:S01]  /*03e0*/  IMAD.MOV.U32 R8, RZ, RZ, R4 ;  /* 0x000000ffff087224 */ /* 0x000fe200078e0004 */
[----:B------:R-:W-:Y:S02]  /*03f0*/  LOP3.LUT R9, R13, 0x800fffff, R5, 0xf8, !PT ;  /* 0x800fffff0d097812 */ /* 0x000fe400078ef805 */
[----:B------:R-:W-:Y:S01]  /*0400*/  @!P2 LOP3.LUT R11, R10, 0x100000, RZ, 0xfc, !PT ;  /* 0x001000000a0ba812 */ /* 0x000fe200078efcff */
[----:B------:R-:W-:Y:S02]  /*0410*/  @!P2 IMAD.MOV.U32 R10, RZ, RZ, RZ ;  /* 0x000000ffff0aa224 */ /* 0x000fe400078e00ff */
[----:B------:R-:W-:-:S04]  /*0420*/  DFMA R16, R14, -R2, 1 ;  /* 0x3ff000000e10742b */ /* 0x000fc80000000802 */
[----:B------:R-:W-:-:S04]  /*0430*/  @!P2 DFMA R8, R8, 2, -R10 ;  /* 0x400000000808a82b */ /* 0x000fc8000000080a */
[----:B------:R-:W-:-:S06]  /*0440*/  DFMA R16, R14, R16, R14 ;  /* 0x000000100e10722b */ /* 0x000fcc000000000e */
[----:B------:R-:W-:Y:S02]  /*0450*/  @!P2 LOP3.LUT R18, R9, 0x7ff00000, RZ, 0xc0, !PT ;  /* 0x7ff000000912a812 */ /* 0x000fe400078ec0ff */
[----:B------:R-:W-:-:S03]  /*0460*/  DMUL R10, R16, R8 ;  /* 0x00000008100a7228 */ /* 0x000fc60000000000 */
[----:B------:R-:W-:-:S05]  /*0470*/  VIADD R12, R18, 0xffffffff ;  /* 0xffffffff120c7836 */ /* 0x000fca0000000000 */
[----:B------:R-:W-:Y:S01]  /*0480*/  DFMA R14, R10, -R2, R8 ;  /* 0x800000020a0e722b */ /* 0x000fe20000000008 */
[----:B------:R-:W-:-:S04]  /*0490*/  ISETP.GT.U32.AND P0, PT, R12, 0x7feffffe, PT ;  /* 0x7feffffe0c00780c */ /* 0x000fc80003f04070 */
[----:B------:R-:W-:-:S03]  /*04a0*/  ISETP.GT.U32.OR P0, PT, R20, 0x7feffffe, P0 ;  /* 0x7feffffe1400780c */ /* 0x000fc60000704470 */
[----:B------:R-:W-:-:S10]  /*04b0*/  DFMA R10, R16, R14, R10 ;  /* 0x0000000e100a722b */ /* 0x000fd4000000000a */
[----:B------:R-:W-:Y:S05]  /*04c0*/  @P0 BRA `(.L_x_4) ;  /* 0x0000000000680947 */ /* 0x000fea0003800000 */
[----:B------:R-:W-:-:S05]  /*04d0*/  IMAD.MOV.U32 R4, RZ, RZ, 0x40000000 ;  /* 0x40000000ff047424 */ /* 0x000fca00078e00ff */
[----:B------:R-:W-:-:S04]  /*04e0*/  VIADDMNMX R7, R7, -R4, 0xb9600000, !PT ;  /* 0xb960000007077446 */ /* 0x000fc80007800904 */
[----:B------:R-:W-:-:S05]  /*04f0*/  VIMNMX R4, PT, PT, R7, 0x46a00000, PT ;  /* 0x46a0000007047848 */ /* 0x000fca0003fe0100 */
[----:B------:R-:W-:Y:S02]  /*0500*/  IMAD.IADD R14, R4, 0x1, -R13 ;  /* 0x00000001040e7824 */ /* 0x000fe400078e0a0d */
[----:B------:R-:W-:Y:S02]  /*0510*/  IMAD.MOV.U32 R4, RZ, RZ, RZ ;  /* 0x000000ffff047224 */ /* 0x000fe400078e00ff */
[----:B------:R-:W-:-:S06]  /*0520*/  VIADD R5, R14, 0x7fe00000 ;  /* 0x7fe000000e057836 */ /* 0x000fcc0000000000 */
[----:B------:R-:W-:-:S10]  /*0530*/  DMUL R12, R10, R4 ;  /* 0x000000040a0c7228 */ /* 0x000fd40000000000 */
[----:B------:R-:W-:-:S13]  /*0540*/  FSETP.GTU.AND P0, PT, |R13|, 1.469367938527859385e-39, PT ;  /* 0x001000000d00780b */ /* 0x000fda0003f0c200 */
[----:B------:R-:W-:Y:S05]  /*0550*/  @P0 BRA `(.L_x_5) ;  /* 0x0000000000880947 */ /* 0x000fea0003800000 */
[----:B------:R-:W-:Y:S01]  /*0560*/  DFMA R2, R10, -R2, R8 ;  /* 0x800000020a02722b */ /* 0x000fe20000000008 */
[----:B------:R-:W-:-:S09]  /*0570*/  IMAD.MOV.U32 R4, RZ, RZ, RZ ;  /* 0x000000ffff047224 */ /* 0x000fd200078e00ff */
[C---:B------:R-:W-:Y:S02]  /*0580*/  FSETP.NEU.AND P0, PT, R3.reuse, RZ, PT ;  /* 0x000000ff0300720b */ /* 0x040fe40003f0d000 */
[----:B------:R-:W-:-:S04]  /*0590*/  LOP3.LUT R2, R3, 0x4001e377, RZ, 0x3c, !PT ;  /* 0x4001e37703027812 */ /* 0x000fc800078e3cff */
[----:B------:R-:W-:-:S04]  /*05a0*/  LOP3.LUT R7, R2, 0x80000000, RZ, 0xc0, !PT ;  /* 0x8000000002077812 */ /* 0x000fc800078ec0ff */
[----:B------:R-:W-:-:S03]  /*05b0*/  LOP3.LUT R5, R7, R5, RZ, 0xfc, !PT ;  /* 0x0000000507057212 */ /* 0x000fc600078efcff */
[----:B------:R-:W-:Y:S05]  /*05c0*/  @!P0 BRA `(.L_x_5) ;  /* 0x00000000006c8947 */ /* 0x000fea0003800000 */
[----:B------:R-:W-:Y:S01]  /*05d0*/  IMAD.MOV R3, RZ, RZ, -R14 ;  /* 0x000000ffff037224 */ /* 0x000fe200078e0a0e */
[----:B------:R-:W-:Y:S01]  /*05e0*/  DMUL.RP R4, R10, R4 ;  /* 0x000000040a047228 */ /* 0x000fe20000008000 */
[----:B------:R-:W-:-:S06]  /*05f0*/  IMAD.MOV.U32 R2, RZ, RZ, RZ ;  /* 0x000000ffff027224 */ /* 0x000fcc00078e00ff */
[----:B------:R-:W-:-:S03]  /*0600*/  DFMA R2, R12, -R2, R10 ;  /* 0x800000020c02722b */ /* 0x000fc6000000000a */
[----:B------:R-:W-:-:S03]  /*0610*/  LOP3.LUT R7, R5, R7, RZ, 0x3c, !PT ;  /* 0x0000000705077212 */ /* 0x000fc600078e3cff */
[----:B------:R-:W-:-:S04]  /*0620*/  IADD3 R2, PT, PT, -R14, -0x43300000, RZ ;  /* 0xbcd000000e027810 */ /* 0x000fc80007ffe1ff */
[----:B------:R-:W-:-:S04]  /*0630*/  FSETP.NEU.AND P0, PT, |R3|, R2, PT ;  /* 0x000000020300720b */ /* 0x000fc80003f0d200 */
[----:B------:R-:W-:Y:S02]  /*0640*/  FSEL R12, R4, R12, !P0 ;  /* 0x0000000c040c7208 */ /* 0x000fe40004000000 */
[----:B------:R-:W-:Y:S01]  /*0650*/  FSEL R13, R7, R13, !P0 ;  /* 0x0000000d070d7208 */ /* 0x000fe20004000000 */
[----:B------:R-:W-:Y:S06]  /*0660*/  BRA `(.L_x_5) ;  /* 0x0000000000447947 */ /* 0x000fec0003800000 */
.L_x_4:
[----:B------:R-:W-:-:S14]  /*0670*/  DSETP.NAN.AND P0, PT, R4, R4, PT ;  /* 0x000000040400722a */ /* 0x000fdc0003f08000 */
[----:B------:R-:W-:Y:S05]  /*0680*/  @P0 BRA `(.L_x_6) ;  /* 0x0000000000340947 */ /* 0x000fea0003800000 */
[----:B------:R-:W-:Y:S01]  /*0690*/  ISETP.NE.AND P0, PT, R18, R19, PT ;  /* 0x000000131200720c */ /* 0x000fe20003f05270 */
[----:B------:R-:W-:Y:S01]  /*06a0*/  IMAD.MOV.U32 R13, RZ, RZ, -0x80000 ;  /* 0xfff80000ff0d7424 */ /* 0x000fe200078e00ff */
[----:B------:R-:W-:-:S11]  /*06b0*/  MOV R12, 0x0 ;  /* 0x00000000000c7802 */ /* 0x000fd60000000f00 */
[----:B------:R-:W-:Y:S05]  /*06c0*/  @!P0 BRA `(.L_x_5) ;  /* 0x00000000002c8947 */ /* 0x000fea0003800000 */
[----:B------:R-:W-:Y:S02]  /*06d0*/  ISETP.NE.AND P0, PT, R18, 0x7ff00000, PT ;  /* 0x7ff000001200780c */ /* 0x000fe40003f05270 */
[----:B------:R-:W-:Y:S02]  /*06e0*/  LOP3.LUT R4, R5, 0x4001e377, RZ, 0x3c, !PT ;  /* 0x4001e37705047812 */ /* 0x000fe400078e3cff */
[----:B------:R-:W-:Y:S02]  /*06f0*/  ISETP.EQ.OR P0, PT, R19, RZ, !P0 ;  /* 0x000000ff1300720c */ /* 0x000fe40004702670 */
[----:B------:R-:W-:-:S11]  /*0700*/  LOP3.LUT R13, R4, 0x80000000, RZ, 0xc0, !PT ;  /* 0x80000000040d7812 */ /* 0x000fd600078ec0ff */
[----:B------:R-:W-:Y:S01]  /*0710*/  @P0 LOP3.LUT R2, R13, 0x7ff00000, RZ, 0xfc, !PT ;  /* 0x7ff000000d020812 */ /* 0x000fe200078efcff */
[----:B------:R-:W-:Y:S02]  /*0720*/  @!P0 IMAD.MOV.U32 R12, RZ, RZ, RZ ;  /* 0x000000ffff0c8224 */ /* 0x000fe400078e00ff */
[----:B------:R-:W-:Y:S02]  /*0730*/  @P0 IMAD.MOV.U32 R12, RZ, RZ, RZ ;  /* 0x000000ffff0c0224 */ /* 0x000fe400078e00ff */
[----:B------:R-:W-:Y:S01]  /*0740*/  @P0 IMAD.MOV.U32 R13, RZ, RZ, R2 ;  /* 0x000000ffff0d0224 */ /* 0x000fe200078e0002 */
[----:B------:R-:W-:Y:S06]  /*0750*/  BRA `(.L_x_5) ;  /* 0x0000000000087947 */ /* 0x000fec0003800000 */
.L_x_6:
[----:B------:R-:W-:Y:S01]  /*0760*/  LOP3.LUT R13, R5, 0x80000, RZ, 0xfc, !PT ;  /* 0x00080000050d7812 */ /* 0x000fe200078efcff */
[----:B------:R-:W-:-:S07]  /*0770*/  IMAD.MOV.U32 R12, RZ, RZ, R4 ;  /* 0x000000ffff0c7224 */ /* 0x000fce00078e0004 */
.L_x_5:
[----:B------:R-:W-:Y:S05]  /*0780*/  BSYNC.RECONVERGENT B1 ;  /* 0x0000000000017941 */ /* 0x000fea0003800200 */
.L_x_3:
[----:B------:R-:W-:Y:S01]  /*0790*/  IMAD.MOV.U32 R7, RZ, RZ, 0x0 ;  /* 0x00000000ff077424 */ /* 0x000fe200078e00ff */
[----:B------:R-:W-:Y:S01]  /*07a0*/  MOV R3, R13 ;  /* 0x0000000d00037202 */ /* 0x000fe20000000f00 */
[----:B------:R-:W-:Y:S02]  /*07b0*/  IMAD.MOV.U32 R2, RZ, RZ, R12 ;  /* 0x000000ffff027224 */ /* 0x000fe400078e000c */
[----:B------:R-:W-:Y:S05]  /*07c0*/  RET.REL.NODEC R6 `(_Z22FibonacciNumbersKernelPj) ;  /* 0xfffffff8060c7950 */ /* 0x000fea0003c3ffff */
        .type           $_Z22FibonacciNumbersKernelPj$__internal_accurate_pow,@function
        .size           $_Z22FibonacciNumbersKernelPj$__internal_accurate_pow,(.L_x_10 - $_Z22FibonacciNumbersKernelPj$__internal_accurate_pow)
$_Z22FibonacciNumbersKernelPj$__internal_accurate_pow:
[----:B------:R-:W0:Y:S01]  /*07d0*/  MUFU.RCP64H R9, 1.8090162277221679688 ;  /* 0x3ffcf1bb00097908 */ /* 0x000e220000001800 */
[----:B------:R-:W-:Y:S01]  /*07e0*/  IMAD.MOV.U32 R6, RZ, RZ, -0x323405ac ;  /* 0xcdcbfa54ff067424 */ /* 0x000fe200078e00ff */
[----:B------:R-:W-:Y:S01]  /*07f0*/  UMOV UR4, 0x91a02d60 ;  /* 0x91a02d6000047882 */ /* 0x000fe20000000000 */
[----:B------:R-:W-:Y:S01]  /*0800*/  IMAD.MOV.U32 R7, RZ, RZ, 0x3ffcf1bb ;  /* 0x3ffcf1bbff077424 */ /* 0x000fe200078e00ff */
[----:B------:R-:W-:Y:S01]  /*0810*/  UMOV UR5, 0x3fc87221 ;  /* 0x3fc8722100057882 */ /* 0x000fe20000000000 */
[----:B------:R-:W-:Y:S01]  /*0820*/  IMAD.MOV.U32 R8, RZ, RZ, RZ ;  /* 0x000000ffff087224 */ /* 0x000fe200078e00ff */
[----:B------:R-:W-:Y:S01]  /*0830*/  UMOV UR6, 0x7d2cafe2 ;  /* 0x7d2cafe200067882 */ /* 0x000fe20000000000 */
[----:B------:R-:W-:Y:S01]  /*0840*/  IMAD.MOV.U32 R12, RZ, RZ, 0x41ad3b5a ;  /* 0x41ad3b5aff0c7424 */ /* 0x000fe200078e00ff */
[----:B------:R-:W-:Y:S01]  /*0850*/  UMOV UR7, 0x3eb0f5ff ;  /* 0x3eb0f5ff00077882 */ /* 0x000fe20000000000 */
[----:B------:R-:W-:Y:S02]  /*0860*/  IMAD.MOV.U32 R13, RZ, RZ, 0x3ed0f5d2 ;  /* 0x3ed0f5d2ff0d7424 */ /* 0x000fe400078e00ff */
[----:B------:R-:W-:-:S05]  /*0870*/  IMAD.SHL.U32 R5, R3, 0x2, RZ ;  /* 0x0000000203057824 */ /* 0x000fca00078e00ff */
[----:B------:R-:W-:Y:S01]  /*0880*/  ISETP.GT.U32.AND P0, PT, R5, -0x2000001, PT ;  /* 0xfdffffff0500780c */ /* 0x000fe20003f04070 */
[----:B0-----:R-:W-:-:S08]  /*0890*/  DFMA R6, R8, -R6, 1 ;  /* 0x3ff000000806742b */ /* 0x001fd00000000806 */
[----:B------:R-:W-:-:S08]  /*08a0*/  DFMA R6, R6, R6, R6 ;  /* 0x000000060606722b */ /* 0x000fd00000000006 */
[----:B------:R-:W-:-:S08]  /*08b0*/  DFMA R8, R8, R6, R8 ;  /* 0x000000060808722b */ /* 0x000fd00000000008 */
[----:B------:R-:W-:-:S08]  /*08c0*/  DMUL R6, R8, -UR4 ;  /* 0x8000000408067c28 */ /* 0x000fd00008000000 */
[----:B------:R-:W-:-:S08]  /*08d0*/  DFMA R6, R8, -UR4, R6 ;  /* 0x8000000408067c2b */ /* 0x000fd00008000006 */
[C---:B------:R-:W-:Y:S02]  /*08e0*/  DMUL R10, R6.reuse, R6 ;  /* 0x00000006060a7228 */ /* 0x040fe40000000000 */
[----:B------:R-:W-:-:S06]  /*08f0*/  DADD R14, -R6, -UR4 ;  /* 0x80000004060e7e29 */ /* 0x000fcc0008000100 */
[----:B------:R-:W-:Y:S01]  /*0900*/  DFMA R12, R10, UR6, R12 ;  /* 0x000000060a0c7c2b */ /* 0x000fe2000800000c */
[----:B------:R-:W-:Y:S01]  /*0910*/  UMOV UR6, 0x75488a3f ;  /* 0x75488a3f00067882 */ /* 0x000fe20000000000 */
[----:B------:R-:W-:Y:S01]  /*0920*/  UMOV UR7, 0x3ef3b20a ;  /* 0x3ef3b20a00077882 */ /* 0x000fe20000000000 */
[----:B------:R-:W-:Y:S02]  /*0930*/  DADD R18, R14, R14 ;  /* 0x000000000e127229 */ /* 0x000fe4000000000e */
[----:B------:R-:W-:-:S03]  /*0940*/  DMUL R14, R6, R6 ;  /* 0x00000006060e7228 */ /* 0x000fc60000000000 */
[----:B------:R-:W-:Y:S01]  /*0950*/  DFMA R12, R10, R12, UR6 ;  /* 0x000000060a0c7e2b */ /* 0x000fe2000800000c */
[----:B------:R-:W-:Y:S01]  /*0960*/  UMOV UR6, 0xe4faecd5 ;  /* 0xe4faecd500067882 */ /* 0x000fe20000000000 */
[----:B------:R-:W-:Y:S01]  /*0970*/  UMOV UR7, 0x3f1745cd ;  /* 0x3f1745cd00077882 */ /* 0x000fe20000000000 */
[----:B------:R-:W-:Y:S01]  /*0980*/  DFMA R18, -R6, -UR4, R18 ;  /* 0x8000000406127c2b */ /* 0x000fe20008000112 */
[----:B------:R-:W-:Y:S01]  /*0990*/  UMOV UR4, 0xb9e7b0 ;  /* 0x00b9e7b000047882 */ /* 0x000fe20000000000 */
[----:B------:R-:W-:-:S03]  /*09a0*/  UMOV UR5, 0x3c46a4cb ;  /* 0x3c46a4cb00057882 */ /* 0x000fc60000000000 */
[----:B------:R-:W-:Y:S01]  /*09b0*/  DFMA R12, R10, R12, UR6 ;  /* 0x000000060a0c7e2b */ /* 0x000fe2000800000c */
[----:B------:R-:W-:Y:S01]  /*09c0*/  UMOV UR6, 0x258a578b ;  /* 0x258a578b00067882 */ /* 0x000fe20000000000 */
[----:B------:R-:W-:Y:S01]  /*09d0*/  UMOV UR7, 0x3f3c71c7 ;  /* 0x3f3c71c700077882 */ /* 0x000fe20000000000 */
[----:B------:R-:W-:-:S05]  /*09e0*/  DMUL R8, R8, R18 ;  /* 0x0000001208087228 */ /* 0x000fca0000000000 */
[----:B------:R-:W-:Y:S01]  /*09f0*/  DFMA R12, R10, R12, UR6 ;  /* 0x000000060a0c7e2b */ /* 0x000fe2000800000c */
[----:B------:R-:W-:Y:S01]  /*0a00*/  UMOV UR6, 0x9242b910 ;  /* 0x9242b91000067882 */ /* 0x000fe20000000000 */
[----:B------:R-:W-:-:S03]  /*0a10*/  UMOV UR7, 0x3f624924 ;  /* 0x3f62492400077882 */ /* 0x000fc60000000000 */
[----:B------:R-:W-:Y:S01]  /*0a20*/  IADD3 R23, PT, PT, R9, 0x100000, RZ ;  /* 0x0010000009177810 */ /* 0x000fe20007ffe0ff */
[----:B------:R-:W-:Y:S02]  /*0a30*/  IMAD.MOV.U32 R22, RZ, RZ, R8 ;  /* 0x000000ffff167224 */ /* 0x000fe400078e0008 */
[----:B------:R-:W-:Y:S01]  /*0a40*/  DFMA R12, R10, R12, UR6 ;  /* 0x000000060a0c7e2b */ /* 0x000fe2000800000c */
[----:B------:R-:W-:Y:S01]  /*0a50*/  UMOV UR6, 0x99999dfb ;  /* 0x99999dfb00067882 */ /* 0x000fe20000000000 */
[----:B------:R-:W-:-:S06]  /*0a60*/  UMOV UR7, 0x3f899999 ;  /* 0x3f89999900077882 */ /* 0x000fcc0000000000 */
[----:B------:R-:W-:Y:S01]  /*0a70*/  DFMA R16, R10, R12, UR6 ;  /* 0x000000060a107e2b */ /* 0x000fe2000800000c */
[----:B------:R-:W-:Y:S01]  /*0a80*/  UMOV UR6, 0x55555555 ;  /* 0x5555555500067882 */ /* 0x000fe20000000000 */
[----:B------:R-:W-:-:S06]  /*0a90*/  UMOV UR7, 0x3fb55555 ;  /* 0x3fb5555500077882 */ /* 0x000fcc0000000000 */
[----:B------:R-:W-:-:S08]  /*0aa0*/  DFMA R12, R10, R16, UR6 ;  /* 0x000000060a0c7e2b */ /* 0x000fd00008000010 */
[----:B------:R-:W-:-:S08]  /*0ab0*/  DADD R20, -R12, UR6 ;  /* 0x000000060c147e29 */ /* 0x000fd00008000100 */
[----:B------:R-:W-:Y:S02]  /*0ac0*/  DFMA R20, R10, R16, R20 ;  /* 0x000000100a14722b */ /* 0x000fe40000000014 */
[----:B------:R-:W-:-:S06]  /*0ad0*/  DMUL R10, R6, R14 ;  /* 0x0000000e060a7228 */ /* 0x000fcc0000000000 */
[----:B------:R-:W-:Y:S01]  /*0ae0*/  DADD R18, R20, -UR4 ;  /* 0x8000000414127e29 */ /* 0x000fe20008000000 */
[----:B------:R-:W-:Y:S01]  /*0af0*/  UMOV UR4, 0x0 ;  /* 0x0000000000047882 */ /* 0x000fe20000000000 */
[C---:B------:R-:W-:Y:S01]  /*0b00*/  DFMA R24, R6.reuse, R14, -R10 ;  /* 0x0000000e0618722b */ /* 0x040fe2000000080a */
[----:B------:R-:W-:Y:S01]  /*0b10*/  UMOV UR5, 0x3ff00000 ;  /* 0x3ff0000000057882 */ /* 0x000fe20000000000 */
[----:B------:R-:W-:-:S04]  /*0b20*/  DFMA R20, R6, R6, -R14 ;  /* 0x000000060614722b */ /* 0x000fc8000000080e */
[----:B------:R-:W-:Y:S02]  /*0b30*/  DADD R16, R12, R18 ;  /* 0x000000000c107229 */ /* 0x000fe40000000012 */
[----:B------:R-:W-:Y:S02]  /*0b40*/  DFMA R24, R8, R14, R24 ;  /* 0x0000000e0818722b */ /* 0x000fe40000000018 */
[----:B------:R-:W-:-:S04]  /*0b50*/  DFMA R20, R6, R22, R20 ;  /* 0x000000160614722b */ /* 0x000fc80000000014 */
[----:B------:R-:W-:Y:S02]  /*0b60*/  DMUL R14, R16, R10 ;  /* 0x0000000a100e7228 */ /* 0x000fe40000000000 */
[----:B------:R-:W-:Y:S02]  /*0b70*/  DADD R12, R12, -R16 ;  /* 0x000000000c0c7229 */ /* 0x000fe40000000810 */
[----:B------:R-:W-:-:S04]  /*0b80*/  DFMA R20, R6, R20, R24 ;  /* 0x000000140614722b */ /* 0x000fc80000000018 */
[----:B------:R-:W-:Y:S02]  /*0b90*/  DFMA R22, R16, R10, -R14 ;  /* 0x0000000a1016722b */ /* 0x000fe4000000080e */
[----:B------:R-:W-:-:S06]  /*0ba0*/  DADD R12, R18, R12 ;  /* 0x00000000120c7229 */ /* 0x000fcc000000000c */
[----:B------:R-:W-:-:S08]  /*0bb0*/  DFMA R20, R16, R20, R22 ;  /* 0x000000141014722b */ /* 0x000fd00000000016 */
[----:B------:R-:W-:-:S08]  /*0bc0*/  DFMA R12, R12, R10, R20 ;  /* 0x0000000a0c0c722b */ /* 0x000fd00000000014 */
[----:B------:R-:W-:-:S08]  /*0bd0*/  DADD R16, R14, R12 ;  /* 0x000000000e107229 */ /* 0x000fd0000000000c */
[--C-:B------:R-:W-:Y:S02]  /*0be0*/  DADD R10, R6, R16.reuse ;  /* 0x00000000060a7229 */ /* 0x100fe40000000010 */
[----:B------:R-:W-:-:S06]  /*0bf0*/  DADD R14, R14, -R16 ;  /* 0x000000000e0e7229 */ /* 0x000fcc0000000810 */
[----:B------:R-:W-:Y:S02]  /*0c00*/  DADD R6, R6, -R10 ;  /* 0x0000000006067229 */ /* 0x000fe4000000080a */
[----:B------:R-:W-:-:S06]  /*0c10*/  DADD R14, R12, R14 ;  /* 0x000000000c0e7229 */ /* 0x000fcc000000000e */
[----:B------:R-:W-:-:S08]  /*0c20*/  DADD R6, R16, R6 ;  /* 0x0000000010067229 */ /* 0x000fd00000000006 */
[----:B------:R-:W-:-:S08]  /*0c30*/  DADD R6, R14, R6 ;  /* 0x000000000e067229 */ /* 0x000fd00000000006 */
[----:B------:R-:W-:Y:S01]  /*0c40*/  DADD R12, R8, R6 ;  /* 0x00000000080c7229 */ /* 0x000fe20000000006 */
[----:B------:R-:W-:Y:S02]  /*0c50*/  IMAD.MOV.U32 R8, RZ, RZ, -0x105c611 ;  /* 0xfefa39efff087424 */ /* 0x000fe400078e00ff */
[----:B------:R-:W-:Y:S02]  /*0c60*/  IMAD.MOV.U32 R9, RZ, RZ, 0x3fe62e42 ;  /* 0x3fe62e42ff097424 */ /* 0x000fe400078e00ff */
[----:B------:R-:W-:-:S03]  /*0c70*/  IMAD.MOV.U32 R6, RZ, RZ, -0x105c611 ;  /* 0xfefa39efff067424 */ /* 0x000fc600078e00ff */
[----:B------:R-:W-:Y:S01]  /*0c80*/  DADD R14, R10, R12 ;  /* 0x000000000a0e7229 */ /* 0x000fe2000000000c */
[----:B------:R-:W-:-:S07]  /*0c90*/  IMAD.MOV.U32 R7, RZ, RZ, 0x3fe62e42 ;  /* 0x3fe62e42ff077424 */ /* 0x000fce00078e00ff */
[--C-:B------:R-:W-:Y:S02]  /*0ca0*/  DFMA R8, R8, UR4, R14.reuse ;  /* 0x0000000408087c2b */ /* 0x100fe4000800000e */
[----:B------:R-:W-:-:S06]  /*0cb0*/  DADD R10, R10, -R14 ;  /* 0x000000000a0a7229 */ /* 0x000fcc000000080e */
[----:B------:R-:W-:Y:S02]  /*0cc0*/  DFMA R16, -R6, 1, R8 ;  /* 0x3ff000000610782b */ /* 0x000fe40000000108 */
[----:B------:R-:W-:Y:S01]  /*0cd0*/  DADD R10, R12, R10 ;  /* 0x000000000c0a7229 */ /* 0x000fe2000000000a */
[----:B------:R-:W-:Y:S01]  /*0ce0*/  IMAD.MOV.U32 R12, RZ, RZ, 0x3b39803f ;  /* 0x3b39803fff0c7424 */ /* 0x000fe200078e00ff */
[----:B------:R-:W-:-:S04]  /*0cf0*/  MOV R13, 0x3c7abc9e ;  /* 0x3c7abc9e000d7802 */ /* 0x000fc80000000f00 */
[----:B------:R-:W-:Y:S01]  /*0d00*/  DADD R16, -R14, R16 ;  /* 0x000000000e107229 */ /* 0x000fe20000000110 */
[----:B------:R-:W-:Y:S01]  /*0d10*/  LOP3.LUT R15, R3, 0xff0fffff, RZ, 0xc0, !PT ;  /* 0xff0fffff030f7812 */ /* 0x000fe200078ec0ff */
[----:B------:R-:W-:-:S03]  /*0d20*/  IMAD.MOV.U32 R14, RZ, RZ, R2 ;  /* 0x000000ffff0e7224 */ /* 0x000fc600078e0002 */
[----:B------:R-:W-:-:S03]  /*0d30*/  SEL R15, R15, R3, P0 ;  /* 0x000000030f0f7207 */ /* 0x000fc60000000000 */
[----:B------:R-:W-:-:S08]  /*0d40*/  DADD R10, R10, -R16 ;  /* 0x000000000a0a7229 */ /* 0x000fd00000000810 */
[----:B------:R-:W-:Y:S01]  /*0d50*/  DFMA R10, R12, UR4, R10 ;  /* 0x000000040c0a7c2b */ /* 0x000fe2000800000a */
[----:B------:R-:W-:Y:S01]  /*0d60*/  UMOV UR4, 0x3b39803f ;  /* 0x3b39803f00047882 */ /* 0x000fe20000000000 */
[----:B------:R-:W-:-:S06]  /*0d70*/  UMOV UR5, 0x3c7abc9e ;  /* 0x3c7abc9e00057882 */ /* 0x000fcc0000000000 */
[----:B------:R-:W-:-:S08]  /*0d80*/  DADD R12, R8, R10 ;  /* 0x00000000080c7229 */ /* 0x000fd0000000000a */
[----:B------:R-:W-:Y:S02]  /*0d90*/  DADD R8, R8, -R12 ;  /* 0x0000000008087229 */ /* 0x000fe4000000080c */
[----:B------:R-:W-:-:S06]  /*0da0*/  DMUL R2, R12, R14 ;  /* 0x0000000e0c027228 */ /* 0x000fcc0000000000 */
[----:B------:R-:W-:Y:S02]  /*0db0*/  DADD R8, R10, R8 ;  /* 0x000000000a087229 */ /* 0x000fe40000000008 */
[----:B------:R-:W-:Y:S01]  /*0dc0*/  DFMA R12, R12, R14, -R2 ;  /* 0x0000000e0c0c722b */ /* 0x000fe20000000802 */
[----:B------:R-:W-:Y:S02]  /*0dd0*/  IMAD.MOV.U32 R10, RZ, RZ, 0x652b82fe ;  /* 0x652b82feff0a7424 */ /* 0x000fe400078e00ff */
[----:B------:R-:W-:-:S05]  /*0de0*/  IMAD.MOV.U32 R11, RZ, RZ, 0x3ff71547 ;  /* 0x3ff71547ff0b7424 */ /* 0x000fca00078e00ff */
[----:B------:R-:W-:-:S08]  /*0df0*/  DFMA R12, R8, R14, R12 ;  /* 0x0000000e080c722b */ /* 0x000fd0000000000c */
[----:B------:R-:W-:-:S08]  /*0e00*/  DADD R8, R2, R12 ;  /* 0x0000000002087229 */ /* 0x000fd0000000000c */
[----:B------:R-:W-:Y:S02]  /*0e10*/  DFMA R10, R8, R10, 6.75539944105574400000e+15 ;  /* 0x43380000080a742b */ /* 0x000fe4000000000a */
[----:B------:R-:W-:Y:S01]  /*0e20*/  FSETP.GEU.AND P0, PT, |R9|, 4.1917929649353027344, PT ;  /* 0x4086232b0900780b */ /* 0x000fe20003f0e200 */
[----:B------:R-:W-:-:S05]  /*0e30*/  DADD R2, R2, -R8 ;  /* 0x0000000002027229 */ /* 0x000fca0000000808 */
[----:B------:R-:W-:-:S03]  /*0e40*/  DADD R14, R10, -6.75539944105574400000e+15 ;  /* 0xc33800000a0e7429 */ /* 0x000fc60000000000 */
[----:B------:R-:W-:-:S05]  /*0e50*/  DADD R2, R12, R2 ;  /* 0x000000000c027229 */ /* 0x000fca0000000002 */
[----:B------:R-:W-:-:S08]  /*0e60*/  DFMA R6, R14, -R6, R8 ;  /* 0x800000060e06722b */ /* 0x000fd00000000008 */
[----:B------:R-:W-:Y:S01]  /*0e70*/  DFMA R6, R14, -UR4, R6 ;  /* 0x800000040e067c2b */ /* 0x000fe20008000006 */
[----:B------:R-:W-:Y:S01]  /*0e80*/  UMOV UR4, 0x69ce2bdf ;  /* 0x69ce2bdf00047882 */ /* 0x000fe20000000000 */
[----:B------:R-:W-:Y:S01]  /*0e90*/  IMAD.MOV.U32 R14, RZ, RZ, -0x35dec16 ;  /* 0xfca213eaff0e7424 */ /* 0x000fe200078e00ff */
[----:B------:R-:W-:Y:S01]  /*0ea0*/  UMOV UR5, 0x3e5ade15 ;  /* 0x3e5ade1500057882 */ /* 0x000fe20000000000 */
[----:B------:R-:W-:-:S06]  /*0eb0*/  IMAD.MOV.U32 R15, RZ, RZ, 0x3e928af3 ;  /* 0x3e928af3ff0f7424 */ /* 0x000fcc00078e00ff */
[----:B------:R-:W-:Y:S01]  /*0ec0*/  DFMA R14, R6, UR4, R14 ;  /* 0x00000004060e7c2b */ /* 0x000fe2000800000e */
[----:B------:R-:W-:Y:S01]  /*0ed0*/  UMOV UR4, 0x62401315 ;  /* 0x6240131500047882 */ /* 0x000fe20000000000 */
[----:B------:R-:W-:-:S06]  /*0ee0*/  UMOV UR5, 0x3ec71dee ;  /* 0x3ec71dee00057882 */ /* 0x000fcc0000000000 */
[----:B------:R-:W-:Y:S01]  /*0ef0*/  DFMA R14, R6, R14, UR4 ;  /* 0x00000004060e7e2b */ /* 0x000fe2000800000e */
        /* <DEDUP_REMOVED lines=20> */
[----:B------:R-:W-:-:S08]  /*1040*/  DFMA R14, R6, R14, UR4 ;  /* 0x00000004060e7e2b */ /* 0x000fd0000800000e */
[----:B------:R-:W-:-:S08]  /*1050*/  DFMA R14, R6, R14, 1 ;  /* 0x3ff00000060e742b */ /* 0x000fd0000000000e */
[----:B------:R-:W-:-:S10]  /*1060*/  DFMA R14, R6, R14, 1 ;  /* 0x3ff00000060e742b */ /* 0x000fd4000000000e */
[----:B------:R-:W-:Y:S01]  /*1070*/  LEA R7, R10, R15, 0x14 ;  /* 0x0000000f0a077211 */ /* 0x000fe200078ea0ff */
[----:B------:R-:W-:Y:S01]  /*1080*/  IMAD.MOV.U32 R6, RZ, RZ, R14 ;  /* 0x000000ffff067224 */ /* 0x000fe200078e000e */
[----:B------:R-:W-:Y:S06]  /*1090*/  @!P0 BRA `(.L_x_7) ;  /* 0x0000000000308947 */ /* 0x000fec0003800000 */
[----:B------:R-:W-:Y:S01]  /*10a0*/  FSETP.GEU.AND P1, PT, |R9|, 4.2275390625, PT ;  /* 0x408748000900780b */ /* 0x000fe20003f2e200 */
[C---:B------:R-:W-:Y:S02]  /*10b0*/  DADD R6, R8.reuse, +INF ;  /* 0x7ff0000008067429 */ /* 0x040fe40000000000 */
[----:B------:R-:W-:-:S08]  /*10c0*/  DSETP.GEU.AND P0, PT, R8, RZ, PT ;  /* 0x000000ff0800722a */ /* 0x000fd00003f0e000 */
[----:B------:R-:W-:Y:S02]  /*10d0*/  FSEL R6, R6, RZ, P0 ;  /* 0x000000ff06067208 */ /* 0x000fe40000000000 */
[----:B------:R-:W-:Y:S02]  /*10e0*/  @!P1 LEA.HI R5, R10, R10, RZ, 0x1 ;  /* 0x0000000a0a059211 */ /* 0x000fe400078f08ff */
[----:B------:R-:W-:Y:S02]  /*10f0*/  FSEL R7, R7, RZ, P0 ;  /* 0x000000ff07077208 */ /* 0x000fe40000000000 */
[----:B------:R-:W-:-:S05]  /*1100*/  @!P1 SHF.R.S32.HI R5, RZ, 0x1, R5 ;  /* 0x00000001ff059819 */ /* 0x000fca0000011405 */
[----:B------:R-:W-:Y:S02]  /*1110*/  @!P1 IMAD.IADD R8, R10, 0x1, -R5 ;  /* 0x000000010a089824 */ /* 0x000fe400078e0a05 */
[----:B------:R-:W-:-:S03]  /*1120*/  @!P1 IMAD R15, R5, 0x100000, R15 ;  /* 0x00100000050f9824 */ /* 0x000fc600078e020f */
[----:B------:R-:W-:Y:S01]  /*1130*/  @!P1 LEA R9, R8, 0x3ff00000, 0x14 ;  /* 0x3ff0000008099811 */ /* 0x000fe200078ea0ff */
[----:B------:R-:W-:-:S06]  /*1140*/  @!P1 IMAD.MOV.U32 R8, RZ, RZ, RZ ;  /* 0x000000ffff089224 */ /* 0x000fcc00078e00ff */
[----:B------:R-:W-:-:S11]  /*1150*/  @!P1 DMUL R6, R14, R8 ;  /* 0x000000080e069228 */ /* 0x000fd60000000000 */
.L_x_7:
[----:B------:R-:W-:Y:S01]  /*1160*/  DFMA R2, R2, R6, R6 ;  /* 0x000000060202722b */ /* 0x000fe20000000006 */
[----:B------:R-:W-:Y:S01]  /*1170*/  IMAD.MOV.U32 R5, RZ, RZ, 0x0 ;  /* 0x00000000ff057424 */ /* 0x000fe200078e00ff */
[----:B------:R-:W-:-:S08]  /*1180*/  DSETP.NEU.AND P0, PT, |R6|, +INF , PT ;  /* 0x7ff000000600742a */ /* 0x000fd00003f0d200 */
[----:B------:R-:W-:Y:S02]  /*1190*/  FSEL R12, R6, R2, !P0 ;  /* 0x00000002060c7208 */ /* 0x000fe40004000000 */
[----:B------:R-:W-:Y:S01]  /*11a0*/  FSEL R13, R7, R3, !P0 ;  /* 0x00000003070d7208 */ /* 0x000fe20004000000 */
[----:B------:R-:W-:Y:S06]  /*11b0*/  RET.REL.NODEC R4 `(_Z22FibonacciNumbersKernelPj) ;  /* 0xffffffec04907950 */ /* 0x000fec0003c3ffff */
.L_x_8:
[----:B------:R-:W-:-:S00]  /*11c0*/  BRA `(.L_x_8) ;  /* 0xfffffffc00fc7947 */ /* 0x000fc0000383ffff */
[----:B------:R-:W-:-:S00]  /*11d0*/  NOP ;  /* 0x0000000000007918 */ /* 0x000fc00000000000 */
        /* <DEDUP_REMOVED lines=10> */
.L_x_10:


//--------------------- .nv.shared.reserved.0     --------------------------
	.section	.nv.shared.reserved.0,"aw",@nobits
	.weak		__nv_reservedSMEM_offset_0_alias
	.size		__nv_reservedSMEM_offset_0_alias, 0, 64
	.other		__nv_reservedSMEM_offset_0_alias,@"STO_CUDA_RESERVED_SHARED STV_DEFAULT"
__nv_reservedSMEM_offset_0_alias:
	.zero		0
	.zero		64


//--------------------- .nv.constant0._Z22FibonacciNumbersKernelPj --------------------------
	.section	.nv.constant0._Z22FibonacciNumbersKernelPj,"a",@progbits
	.sectionflags	@""
	.align	4
.nv.constant0._Z22FibonacciNumbersKernelPj:
	.zero		904


//--------------------- SYMBOLS --------------------------

	.type		.nv.reservedSmem.offset0,@object
	.size		.nv.reservedSmem.offset0,0x4
